	.headerflags	@"EF_CUDA_TEXMODE_UNIFIED EF_CUDA_64BIT_ADDRESS EF_CUDA_ACCELERATORS EF_CUDA_SM90 EF_CUDA_VIRTUAL_SM(EF_CUDA_SM90)"
	.elftype	@"ET_EXEC"


//--------------------- .nv.info                  --------------------------
	.section	.nv.info,"",@"SHT_CUDA_INFO"
	.align	4


	//----- nvinfo : EIATTR_REGCOUNT
	.align		4
        /*0000*/ 	.byte	0x04, 0x2f
        /*0002*/ 	.short	(.L_1 - .L_0)
	.align		4
.L_0:
        /*0004*/ 	.word	index@(triton_poi_fused__to_copy_0)
        /*0008*/ 	.word	0x0000000c


	//----- nvinfo : EIATTR_MIN_STACK_SIZE
	.align		4
.L_1:
        /*000c*/ 	.byte	0x04, 0x12
        /*000e*/ 	.short	(.L_3 - .L_2)
	.align		4
.L_2:
        /*0010*/ 	.word	index@(triton_poi_fused__to_copy_0)
        /*0014*/ 	.word	0x00000000


	//----- nvinfo : EIATTR_FRAME_SIZE
	.align		4
.L_3:
        /*0018*/ 	.byte	0x04, 0x11
        /*001a*/ 	.short	(.L_5 - .L_4)
	.align		4
.L_4:
        /*001c*/ 	.word	index@(triton_poi_fused__to_copy_0)
        /*0020*/ 	.word	0x00000000


	//----- nvinfo : EIATTR_MIN_STACK_SIZE
	.align		4
.L_5:
        /*0024*/ 	.byte	0x04, 0x12
        /*0026*/ 	.short	(.L_7 - .L_6)
	.align		4
.L_6:
        /*0028*/ 	.word	index@(triton_poi_fused__to_copy_0)
        /*002c*/ 	.word	0x00000000
.L_7:


//--------------------- .nv.info.triton_poi_fused__to_copy_0 --------------------------
	.section	.nv.info.triton_poi_fused__to_copy_0,"",@"SHT_CUDA_INFO"
	.sectionflags	@""
	.align	4


	//----- nvinfo : EIATTR_CUDA_API_VERSION
	.align		4
        /*0000*/ 	.byte	0x04, 0x37
        /*0002*/ 	.short	(.L_9 - .L_8)
.L_8:
        /*0004*/ 	.word	0x0000007c


	//----- nvinfo : EIATTR_KPARAM_INFO
	.align		4
.L_9:
        /*0008*/ 	.byte	0x04, 0x17
        /*000a*/ 	.short	(.L_11 - .L_10)
.L_10:
        /*000c*/ 	.word	0x00000000
        /*0010*/ 	.short	0x0002
        /*0012*/ 	.short	0x0010
        /*0014*/ 	.byte	0x00, 0xf0, 0x11, 0x00


	//----- nvinfo : EIATTR_KPARAM_INFO
	.align		4
.L_11:
        /*0018*/ 	.byte	0x04, 0x17
        /*001a*/ 	.short	(.L_13 - .L_12)
.L_12:
        /*001c*/ 	.word	0x00000000
        /*0020*/ 	.short	0x0001
        /*0022*/ 	.short	0x0008
        /*0024*/ 	.byte	0x00, 0xf4, 0x21, 0x00


	//----- nvinfo : EIATTR_KPARAM_INFO
	.align		4
.L_13:
        /*0028*/ 	.byte	0x04, 0x17
        /*002a*/ 	.short	(.L_15 - .L_14)
.L_14:
        /*002c*/ 	.word	0x00000000
        /*0030*/ 	.short	0x0000
        /*0032*/ 	.short	0x0000
        /*0034*/ 	.byte	0x00, 0xf4, 0x21, 0x00


	//----- nvinfo : EIATTR_SPARSE_MMA_MASK
	.align		4
.L_15:
        /*0038*/ 	.byte	0x03, 0x50
        /*003a*/ 	.short	0x0000


	//----- nvinfo : EIATTR_MAXREG_COUNT
	.align		4
        /*003c*/ 	.byte	0x03, 0x1b
        /*003e*/ 	.short	0x00ff


	//----- nvinfo : EIATTR_EXIT_INSTR_OFFSETS
	.align		4
        /*0040*/ 	.byte	0x04, 0x1c
        /*0042*/ 	.short	(.L_17 - .L_16)


	//   ....[0]....
.L_16:
        /*0044*/ 	.word	0x000000f0


	//   ....[1]....
        /*0048*/ 	.word	0x00000130


	//----- nvinfo : EIATTR_REQNTID
	.align		4
.L_17:
        /*004c*/ 	.byte	0x04, 0x10
        /*004e*/ 	.short	(.L_19 - .L_18)
.L_18:
        /*0050*/ 	.word	0x00000080
        /*0054*/ 	.word	0x00000001
        /*0058*/ 	.word	0x00000001


	//----- nvinfo : EIATTR_CRS_STACK_SIZE
	.align		4
.L_19:
        /*005c*/ 	.byte	0x04, 0x1e
        /*005e*/ 	.short	(.L_21 - .L_20)
.L_20:
        /*0060*/ 	.word	0x00000000


	//----- nvinfo : EIATTR_CBANK_PARAM_SIZE
	.align		4
.L_21:
        /*0064*/ 	.byte	0x03, 0x19
        /*0066*/ 	.short	0x0014


	//----- nvinfo : EIATTR_PARAM_CBANK
	.align		4
        /*0068*/ 	.byte	0x04, 0x0a
        /*006a*/ 	.short	(.L_23 - .L_22)
	.align		4
.L_22:
        /*006c*/ 	.word	index@(.nv.constant0.triton_poi_fused__to_copy_0)
        /*0070*/ 	.short	0x0210
        /*0072*/ 	.short	0x0014


	//----- nvinfo : EIATTR_SW_WAR
	.align		4
.L_23:
        /*0074*/ 	.byte	0x04, 0x36
        /*0076*/ 	.short	(.L_25 - .L_24)
.L_24:
        /*0078*/ 	.word	0x00000008
.L_25:


//--------------------- .nv.callgraph             --------------------------
	.section	.nv.callgraph,"",@"SHT_CUDA_CALLGRAPH"
	.align	4
	.sectionentsize	8
	.align		4
        /*0000*/ 	.word	0x00000000
	.align		4
        /*0004*/ 	.word	0xffffffff
	.align		4
        /*0008*/ 	.word	0x00000000
	.align		4
        /*000c*/ 	.word	0xfffffffe
	.align		4
        /*0010*/ 	.word	0x00000000
	.align		4
        /*0014*/ 	.word	0xfffffffd
	.align		4
        /*0018*/ 	.word	0x00000000
	.align		4
        /*001c*/ 	.word	0xfffffffc


//--------------------- .text.triton_poi_fused__to_copy_0 --------------------------
	.section	.text.triton_poi_fused__to_copy_0,"ax",@progbits
	.align	128
        .global         triton_poi_fused__to_copy_0
        .type           triton_poi_fused__to_copy_0,@function
        .size           triton_poi_fused__to_copy_0,(.L_x_3 - triton_poi_fused__to_copy_0)
        .other          triton_poi_fused__to_copy_0,@"STO_CUDA_ENTRY STV_DEFAULT"
triton_poi_fused__to_copy_0:
.text.triton_poi_fused__to_copy_0:
[----:B------:R-:W0:Y:S02]  /*0000*/  LDC R1, c[0x0][0x28] ;  /* 0x00000a00ff017b82 */ /* 0x000e240000000800 */
[----:B------:R-:W1:Y:S01]  /*0010*/  S2R R0, SR_TID.X ;  /* 0x0000000000007919 */ /* 0x000e620000002100 */
[----:B------:R-:W2:Y:S01]  /*0020*/  LDC.64 R4, c[0x0][0x218] ;  /* 0x00008600ff047b82 */ /* 0x000ea20000000a00 */
[----:B------:R-:W-:Y:S01]  /*0030*/  ULDC.64 UR4, c[0x0][0x208] ;  /* 0x0000820000047ab9 */ /* 0x000fe20000000a00 */
[----:B------:R-:W-:Y:S01]  /*0040*/  BSSY B0, `(.L_x_0) ;  /* 0x000000a000007945 */ /* 0x000fe20003800000 */
[----:B------:R-:W3:Y:S01]  /*0050*/  S2R R9, SR_CTAID.X ;  /* 0x0000000000097919 */ /* 0x000ee20000002500 */
[----:B------:R-:W-:Y:S01]  /*0060*/  HFMA2.MMA R6, -RZ, RZ, 0, 0 ;  /* 0x00000000ff067435 */ /* 0x000fe200000001ff */
[----:B-1----:R-:W-:-:S04]  /*0070*/  LOP3.LUT R0, R0, 0x7f, RZ, 0xc0, !PT ;  /* 0x0000007f00007812 */ /* 0x002fc800078ec0ff */
[----:B---3--:R-:W-:-:S04]  /*0080*/  LEA R9, R9, R0, 0x7 ;  /* 0x0000000009097211 */ /* 0x008fc800078e38ff */
[----:B------:R-:W-:-:S13]  /*0090*/  ISETP.GE.AND P0, PT, R9, 0x100, PT ;  /* 0x000001000900780c */ /* 0x000fda0003f06270 */
[----:B--2---:R-:W-:Y:S05]  /*00a0*/  @P0 BRA `(.L_x_1) ;  /* 0x00000000000c0947 */ /* 0x004fea0003800000 */
[----:B------:R-:W1:Y:S02]  /*00b0*/  LDC.64 R2, c[0x0][0x210] ;  /* 0x00008400ff027b82 */ /* 0x000e640000000a00 */
[----:B-1----:R-:W-:-:S05]  /*00c0*/  IMAD.WIDE R2, R9, 0x4, R2 ;  /* 0x0000000409027825 */ /* 0x002fca00078e0202 */
[----:B------:R1:W5:Y:S02]  /*00d0*/  LDG.E R6, desc[UR4][R2.64] ;  /* 0x0000000402067981 */ /* 0x000364000c1e1900 */
.L_x_1:
[----:B------:R-:W-:Y:S05]  /*00e0*/  BSYNC B0 ;  /* 0x0000000000007941 */ /* 0x000fea0003800000 */
.L_x_0:
[----:B------:R-:W-:Y:S05]  /*00f0*/  @P0 EXIT ;  /* 0x000000000000094d */ /* 0x000fea0003800000 */
[----:B-----5:R-:W0:Y:S01]  /*0100*/  F2I.S64.TRUNC R6, R6 ;  /* 0x0000000600067311 */ /* 0x020e22000020d900 */
[----:B-1----:R-:W-:-:S05]  /*0110*/  IMAD.WIDE R2, R9, 0x8, R4 ;  /* 0x0000000809027825 */ /* 0x002fca00078e0204 */
[----:B0-----:R-:W-:Y:S01]  /*0120*/  STG.E.64 desc[UR4][R2.64], R6 ;  /* 0x0000000602007986 */ /* 0x001fe2000c101b04 */
[----:B------:R-:W-:Y:S05]  /*0130*/  EXIT ;  /* 0x000000000000794d */ /* 0x000fea0003800000 */
.L_x_2:
[----:B------:R-:W-:-:S00]  /*0140*/  BRA `(.L_x_2) ;  /* 0xfffffffc00fc7947 */ /* 0x000fc0000383ffff */
[----:B------:R-:W-:-:S00]  /*0150*/  NOP ;  /* 0x0000000000007918 */ /* 0x000fc00000000000 */
        /* <DEDUP_REMOVED lines=10> */
.L_x_3:


//--------------------- .nv.constant0.triton_poi_fused__to_copy_0 --------------------------
	.section	.nv.constant0.triton_poi_fused__to_copy_0,"a",@progbits
	.sectionflags	@""
	.align	4
.nv.constant0.triton_poi_fused__to_copy_0:
	.zero		548
